	.headerflags	@"EF_CUDA_TEXMODE_UNIFIED EF_CUDA_64BIT_ADDRESS EF_CUDA_SM89 EF_CUDA_VIRTUAL_SM(EF_CUDA_SM89)"
	.elftype	@"ET_EXEC"


//--------------------- .nv.info                  --------------------------
	.section	.nv.info,"",@"SHT_CUDA_INFO"
	.align	4


	//----- nvinfo : EIATTR_REGCOUNT
	.align		4
        /*0000*/ 	.byte	0x04, 0x2f
        /*0002*/ 	.short	(.L_2 - .L_1)
	.align		4
.L_1:
        /*0004*/ 	.word	index@(triton__0d1d2d3d4d5d6d7d8910de11)
        /*0008*/ 	.word	0x00000030


	//----- nvinfo : EIATTR_MAX_STACK_SIZE
	.align		4
.L_2:
        /*000c*/ 	.byte	0x04, 0x23
        /*000e*/ 	.short	(.L_4 - .L_3)
	.align		4
.L_3:
        /*0010*/ 	.word	index@(triton__0d1d2d3d4d5d6d7d8910de11)
        /*0014*/ 	.word	0x00000000


	//----- nvinfo : EIATTR_MIN_STACK_SIZE
	.align		4
.L_4:
        /*0018*/ 	.byte	0x04, 0x12
        /*001a*/ 	.short	(.L_6 - .L_5)
	.align		4
.L_5:
        /*001c*/ 	.word	index@(triton__0d1d2d3d4d5d6d7d8910de11)
        /*0020*/ 	.word	0x00000000


	//----- nvinfo : EIATTR_FRAME_SIZE
	.align		4
.L_6:
        /*0024*/ 	.byte	0x04, 0x11
        /*0026*/ 	.short	(.L_8 - .L_7)
	.align		4
.L_7:
        /*0028*/ 	.word	index@(triton__0d1d2d3d4d5d6d7d8910de11)
        /*002c*/ 	.word	0x00000000
.L_8:


//--------------------- .nv.info.triton__0d1d2d3d4d5d6d7d8910de11 --------------------------
	.section	.nv.info.triton__0d1d2d3d4d5d6d7d8910de11,"",@"SHT_CUDA_INFO"
	.align	4


	//----- nvinfo : EIATTR_CUDA_API_VERSION
	.align		4
        /*0000*/ 	.byte	0x04, 0x37
        /*0002*/ 	.short	(.L_10 - .L_9)
.L_9:
        /*0004*/ 	.word	0x0000007b


	//----- nvinfo : EIATTR_PARAM_CBANK
	.align		4
.L_10:
        /*0008*/ 	.byte	0x04, 0x0a
        /*000a*/ 	.short	(.L_12 - .L_11)
	.align		4
.L_11:
        /*000c*/ 	.word	index@(.nv.constant0.triton__0d1d2d3d4d5d6d7d8910de11)
        /*0010*/ 	.short	0x0160
        /*0012*/ 	.short	0x0050


	//----- nvinfo : EIATTR_CBANK_PARAM_SIZE
	.align		4
.L_12:
        /*0014*/ 	.byte	0x03, 0x19
        /*0016*/ 	.short	0x0050


	//----- nvinfo : EIATTR_KPARAM_INFO
	.align		4
        /*0018*/ 	.byte	0x04, 0x17
        /*001a*/ 	.short	(.L_14 - .L_13)
.L_13:
        /*001c*/ 	.word	0x00000000
        /*0020*/ 	.short	0x000b
        /*0022*/ 	.short	0x004c
        /*0024*/ 	.byte	0x00, 0xf0, 0x11, 0x00


	//----- nvinfo : EIATTR_KPARAM_INFO
	.align		4
.L_14:
        /*0028*/ 	.byte	0x04, 0x17
        /*002a*/ 	.short	(.L_16 - .L_15)
.L_15:
        /*002c*/ 	.word	0x00000000
        /*0030*/ 	.short	0x000a
        /*0032*/ 	.short	0x0048
        /*0034*/ 	.byte	0x00, 0xf0, 0x11, 0x00


	//----- nvinfo : EIATTR_KPARAM_INFO
	.align		4
.L_16:
        /*0038*/ 	.byte	0x04, 0x17
        /*003a*/ 	.short	(.L_18 - .L_17)
.L_17:
        /*003c*/ 	.word	0x00000000
        /*0040*/ 	.short	0x0009
        /*0042*/ 	.short	0x0044
        /*0044*/ 	.byte	0x00, 0xf0, 0x11, 0x00


	//----- nvinfo : EIATTR_KPARAM_INFO
	.align		4
.L_18:
        /*0048*/ 	.byte	0x04, 0x17
        /*004a*/ 	.short	(.L_20 - .L_19)
.L_19:
        /*004c*/ 	.word	0x00000000
        /*0050*/ 	.short	0x0008
        /*0052*/ 	.short	0x0040
        /*0054*/ 	.byte	0x00, 0xf0, 0x11, 0x00


	//----- nvinfo : EIATTR_KPARAM_INFO
	.align		4
.L_20:
        /*0058*/ 	.byte	0x04, 0x17
        /*005a*/ 	.short	(.L_22 - .L_21)
.L_21:
        /*005c*/ 	.word	0x00000000
        /*0060*/ 	.short	0x0007
        /*0062*/ 	.short	0x0038
        /*0064*/ 	.byte	0x00, 0xf0, 0x21, 0x00


	//----- nvinfo : EIATTR_KPARAM_INFO
	.align		4
.L_22:
        /*0068*/ 	.byte	0x04, 0x17
        /*006a*/ 	.short	(.L_24 - .L_23)
.L_23:
        /*006c*/ 	.word	0x00000000
        /*0070*/ 	.short	0x0006
        /*0072*/ 	.short	0x0030
        /*0074*/ 	.byte	0x00, 0xf0, 0x21, 0x00


	//----- nvinfo : EIATTR_KPARAM_INFO
	.align		4
.L_24:
        /*0078*/ 	.byte	0x04, 0x17
        /*007a*/ 	.short	(.L_26 - .L_25)
.L_25:
        /*007c*/ 	.word	0x00000000
        /*0080*/ 	.short	0x0005
        /*0082*/ 	.short	0x0028
        /*0084*/ 	.byte	0x00, 0xf0, 0x21, 0x00


	//----- nvinfo : EIATTR_KPARAM_INFO
	.align		4
.L_26:
        /*0088*/ 	.byte	0x04, 0x17
        /*008a*/ 	.short	(.L_28 - .L_27)
.L_27:
        /*008c*/ 	.word	0x00000000
        /*0090*/ 	.short	0x0004
        /*0092*/ 	.short	0x0020
        /*0094*/ 	.byte	0x00, 0xf0, 0x21, 0x00


	//----- nvinfo : EIATTR_KPARAM_INFO
	.align		4
.L_28:
        /*0098*/ 	.byte	0x04, 0x17
        /*009a*/ 	.short	(.L_30 - .L_29)
.L_29:
        /*009c*/ 	.word	0x00000000
        /*00a0*/ 	.short	0x0003
        /*00a2*/ 	.short	0x0018
        /*00a4*/ 	.byte	0x00, 0xf0, 0x21, 0x00


	//----- nvinfo : EIATTR_KPARAM_INFO
	.align		4
.L_30:
        /*00a8*/ 	.byte	0x04, 0x17
        /*00aa*/ 	.short	(.L_32 - .L_31)
.L_31:
        /*00ac*/ 	.word	0x00000000
        /*00b0*/ 	.short	0x0002
        /*00b2*/ 	.short	0x0010
        /*00b4*/ 	.byte	0x00, 0xf0, 0x21, 0x00


	//----- nvinfo : EIATTR_KPARAM_INFO
	.align		4
.L_32:
        /*00b8*/ 	.byte	0x04, 0x17
        /*00ba*/ 	.short	(.L_34 - .L_33)
.L_33:
        /*00bc*/ 	.word	0x00000000
        /*00c0*/ 	.short	0x0001
        /*00c2*/ 	.short	0x0008
        /*00c4*/ 	.byte	0x00, 0xf0, 0x21, 0x00


	//----- nvinfo : EIATTR_KPARAM_INFO
	.align		4
.L_34:
        /*00c8*/ 	.byte	0x04, 0x17
        /*00ca*/ 	.short	(.L_36 - .L_35)
.L_35:
        /*00cc*/ 	.word	0x00000000
        /*00d0*/ 	.short	0x0000
        /*00d2*/ 	.short	0x0000
        /*00d4*/ 	.byte	0x00, 0xf0, 0x21, 0x00


	//----- nvinfo : EIATTR_MAXREG_COUNT
	.align		4
.L_36:
        /*00d8*/ 	.byte	0x03, 0x1b
        /*00da*/ 	.short	0x00ff


	//----- nvinfo : EIATTR_EXIT_INSTR_OFFSETS
	.align		4
        /*00dc*/ 	.byte	0x04, 0x1c
        /*00de*/ 	.short	(.L_38 - .L_37)


	//   ....[0]....
.L_37:
        /*00e0*/ 	.word	0x000014f0


	//   ....[1]....
        /*00e4*/ 	.word	0x00001510


	//----- nvinfo : EIATTR_CTAIDZ_USED
	.align		4
.L_38:
        /*00e8*/ 	.byte	0x01, 0x04
	.zero		2


	//----- nvinfo : EIATTR_MAX_THREADS
	.align		4
        /*00ec*/ 	.byte	0x04, 0x05
        /*00ee*/ 	.short	(.L_40 - .L_39)
.L_39:
        /*00f0*/ 	.word	0x00000080
        /*00f4*/ 	.word	0x00000001
        /*00f8*/ 	.word	0x00000001
.L_40:


//--------------------- .nv.rel.action            --------------------------
	.section	.nv.rel.action,"",@"SHT_CUDA_RELOCINFO"
	.align	8
	.sectionentsize	8
        /*0000*/ 	.byte	0x73, 0x00, 0x00, 0x00, 0x00, 0x00, 0x00, 0x00, 0x00, 0x00, 0x00, 0x11, 0x25, 0x00, 0x05, 0x36


//--------------------- .nv.constant0.triton__0d1d2d3d4d5d6d7d8910de11 --------------------------
	.section	.nv.constant0.triton__0d1d2d3d4d5d6d7d8910de11,"a",@progbits
	.align	4
.nv.constant0.triton__0d1d2d3d4d5d6d7d8910de11:
	.zero		432


//--------------------- .text.triton__0d1d2d3d4d5d6d7d8910de11 --------------------------
	.section	.text.triton__0d1d2d3d4d5d6d7d8910de11,"ax",@progbits
	.sectionflags	@"SHF_BARRIERS=1"
	.sectioninfo	@"SHI_REGISTERS=48"
	.align	128
        .global         triton__0d1d2d3d4d5d6d7d8910de11
        .type           triton__0d1d2d3d4d5d6d7d8910de11,@function
        .size           triton__0d1d2d3d4d5d6d7d8910de11,(.L_x_1 - triton__0d1d2d3d4d5d6d7d8910de11)
        .other          triton__0d1d2d3d4d5d6d7d8910de11,@"STO_CUDA_ENTRY STV_DEFAULT"
triton__0d1d2d3d4d5d6d7d8910de11:
.text.triton__0d1d2d3d4d5d6d7d8910de11:
[----:B------:R-:W-:-:S02]  /*0000*/  MOV R1, c[0x0][0x28] ;  /* 0x00000a0000017a02 */ /* 0x000fc40000000f00 */
[----:B------:R-:W0:Y:S01]  /*0010*/  S2R R0, SR_CTAID.Z ;  /* 0x0000000000007919 */ /* 0x000e220000002700 */
[----:B------:R-:W1:Y:S01]  /*0020*/  S2UR UR4, SR_CTAID.Y ;  /* 0x00000000000479c3 */ /* 0x000e620000002600 */
[----:B------:R-:W-:Y:S01]  /*0030*/  MOV R4, 0x2 ;  /* 0x0000000200047802 */ /* 0x000fe20000000f00 */
[----:B------:R-:W-:Y:S01]  /*0040*/  CS2R R12, SRZ ;  /* 0x00000000000c7805 */ /* 0x000fe2000001ff00 */
[----:B------:R-:W2:Y:S01]  /*0050*/  S2R R8, SR_TID.X ;  /* 0x0000000000087919 */ /* 0x000ea20000002100 */
[----:B------:R-:W-:Y:S01]  /*0060*/  CS2R R14, SRZ ;  /* 0x00000000000e7805 */ /* 0x000fe2000001ff00 */
[----:B------:R-:W-:Y:S01]  /*0070*/  ULDC.64 UR8, c[0x0][0x118] ;  /* 0x0000460000087ab9 */ /* 0x000fe20000000a00 */
[----:B0-----:R-:W-:Y:S02]  /*0080*/  IADD3 R0, R0, 0x1, RZ ;  /* 0x0000000100007810 */ /* 0x001fe40007ffe0ff */
[----:B--2---:R-:W-:-:S03]  /*0090*/  LOP3.LUT R8, R8, 0x7f, RZ, 0xc0, !PT ;  /* 0x0000007f08087812 */ /* 0x004fc600078ec0ff */
[----:B-1----:R-:W-:Y:S01]  /*00a0*/  IMAD R0, R0, UR4, RZ ;  /* 0x0000000400007c24 */ /* 0x002fe2000f8e02ff */
[----:B------:R-:W0:Y:S01]  /*00b0*/  S2R R2, SR_CTAID.X ;  /* 0x0000000000027919 */ /* 0x000e220000002500 */
[----:B------:R-:W-:-:S03]  /*00c0*/  ULDC.64 UR4, c[0x0][0x1a0] ;  /* 0x0000680000047ab9 */ /* 0x000fc60000000a00 */
[----:B------:R-:W-:-:S04]  /*00d0*/  SHF.L.U32 R41, R0, 0xa, RZ ;  /* 0x0000000a00297819 */ /* 0x000fc800000006ff */
[----:B------:R-:W-:-:S04]  /*00e0*/  LEA R6, R8, R41, 0x3 ;  /* 0x0000002908067211 */ /* 0x000fc800078e18ff */
[C---:B------:R-:W-:Y:S01]  /*00f0*/  ISETP.GE.AND P0, PT, R6.reuse, 0x3700, PT ;  /* 0x000037000600780c */ /* 0x040fe20003f06270 */
[----:B------:R-:W-:-:S05]  /*0100*/  IMAD.HI R7, R6, 0x66666667, RZ ;  /* 0x6666666706077827 */ /* 0x000fca00078e02ff */
[----:B------:R-:W-:-:S04]  /*0110*/  SHF.R.U32.HI R0, RZ, 0x1f, R7 ;  /* 0x0000001fff007819 */ /* 0x000fc80000011607 */
[----:B------:R-:W-:-:S05]  /*0120*/  LEA.HI.SX32 R7, R7, R0, 0x18 ;  /* 0x0000000007077211 */ /* 0x000fca00078fc2ff */
[----:B------:R-:W-:-:S04]  /*0130*/  IMAD R3, R7, -0x280, R6 ;  /* 0xfffffd8007037824 */ /* 0x000fc800078e0206 */
[----:B------:R-:W-:-:S05]  /*0140*/  IMAD.WIDE R16, R3, R4, c[0x0][0x168] ;  /* 0x00005a0003107625 */ /* 0x000fca00078e0204 */
[----:B------:R1:W2:Y:S01]  /*0150*/  @!P0 LDG.E.EL.128 R12, [R16.64] ;  /* 0x00000008100c8981 */ /* 0x0002a2000c2e1d00 */
[----:B0-----:R-:W-:Y:S01]  /*0160*/  ISETP.GE.AND P6, PT, R2, c[0x0][0x1ac], PT ;  /* 0x00006b0002007a0c */ /* 0x001fe20003fc6270 */
[----:B------:R-:W-:Y:S01]  /*0170*/  UIMAD UR6, UR5, UR4, URZ ;  /* 0x00000004050672a4 */ /* 0x000fe2000f8e023f */
[C---:B------:R-:W-:Y:S02]  /*0180*/  LOP3.LUT R24, R41.reuse, R8, RZ, 0xfc, !PT ;  /* 0x0000000829187212 */ /* 0x040fe400078efcff */
[----:B------:R-:W-:Y:S02]  /*0190*/  PRMT R11, RZ, 0x7610, R11 ;  /* 0x00007610ff0b7816 */ /* 0x000fe4000000000b */
[C---:B------:R-:W-:Y:S01]  /*01a0*/  ISETP.LT.AND P0, PT, R24.reuse, 0x3700, !P6 ;  /* 0x000037001800780c */ /* 0x040fe20007701270 */
[----:B------:R-:W-:Y:S01]  /*01b0*/  IMAD R25, R24, UR6, R2 ;  /* 0x0000000618197c24 */ /* 0x000fe2000f8e0202 */
[--C-:B------:R-:W-:Y:S02]  /*01c0*/  LOP3.LUT R27, R41, 0x80, R8.reuse, 0xfe, !PT ;  /* 0x00000080291b7812 */ /* 0x100fe400078efe08 */
[----:B------:R-:W-:Y:S01]  /*01d0*/  P2R R26, PR, RZ, 0x1 ;  /* 0x00000001ff1a7803 */ /* 0x000fe20000000000 */
[----:B------:R-:W-:Y:S01]  /*01e0*/  IMAD.WIDE R18, R25, R4, c[0x0][0x160] ;  /* 0x0000580019127625 */ /* 0x000fe200078e0204 */
[----:B------:R-:W-:-:S02]  /*01f0*/  LOP3.LUT R21, R41, 0x100, R8, 0xfe, !PT ;  /* 0x0000010029157812 */ /* 0x000fc400078efe08 */
[C-C-:B------:R-:W-:Y:S02]  /*0200*/  LOP3.LUT R33, R41.reuse, 0x180, R8.reuse, 0xfe, !PT ;  /* 0x0000018029217812 */ /* 0x140fe400078efe08 */
[----:B------:R-:W-:Y:S02]  /*0210*/  LOP3.LUT R29, R41, 0x200, R8, 0xfe, !PT ;  /* 0x00000200291d7812 */ /* 0x000fe400078efe08 */
[----:B------:R-:W-:Y:S01]  /*0220*/  PRMT R9, RZ, 0x7610, R9 ;  /* 0x00007610ff097816 */ /* 0x000fe20000000009 */
[----:B------:R0:W3:Y:S01]  /*0230*/  @P0 LDG.E.EL.U16 R11, [R18.64] ;  /* 0x00000008120b0981 */ /* 0x0000e2000c2e1500 */
[C---:B------:R-:W-:Y:S01]  /*0240*/  ISETP.LT.AND P0, PT, R27.reuse, 0x3700, !P6 ;  /* 0x000037001b00780c */ /* 0x040fe20007701270 */
[--C-:B------:R-:W-:Y:S01]  /*0250*/  IMAD R35, R27, UR6, R2.reuse ;  /* 0x000000061b237c24 */ /* 0x100fe2000f8e0202 */
[C---:B------:R-:W-:Y:S01]  /*0260*/  ISETP.LT.AND P1, PT, R21.reuse, 0x3700, !P6 ;  /* 0x000037001500780c */ /* 0x040fe20007721270 */
[----:B------:R-:W-:Y:S01]  /*0270*/  IMAD R20, R21, UR6, R2 ;  /* 0x0000000615147c24 */ /* 0x000fe2000f8e0202 */
[----:B------:R-:W-:Y:S01]  /*0280*/  ISETP.LT.AND P2, PT, R33, 0x3700, !P6 ;  /* 0x000037002100780c */ /* 0x000fe20007741270 */
[----:B------:R-:W-:Y:S01]  /*0290*/  IMAD.WIDE R38, R35, R4, c[0x0][0x160] ;  /* 0x0000580023267625 */ /* 0x000fe200078e0204 */
[----:B------:R-:W-:-:S02]  /*02a0*/  ISETP.LT.AND P3, PT, R29, 0x3700, !P6 ;  /* 0x000037001d00780c */ /* 0x000fc40007761270 */
[----:B------:R-:W-:Y:S01]  /*02b0*/  LOP3.LUT R0, R41, 0x300, R8, 0xfe, !PT ;  /* 0x0000030029007812 */ /* 0x000fe200078efe08 */
[----:B------:R-:W-:Y:S01]  /*02c0*/  IMAD R45, R33, UR6, R2 ;  /* 0x00000006212d7c24 */ /* 0x000fe2000f8e0202 */
[----:B------:R-:W-:Y:S01]  /*02d0*/  LOP3.LUT R43, R41, 0x280, R8, 0xfe, !PT ;  /* 0x00000280292b7812 */ /* 0x000fe200078efe08 */
[----:B------:R-:W-:Y:S01]  /*02e0*/  IMAD R34, R29, UR6, R2 ;  /* 0x000000061d227c24 */ /* 0x000fe2000f8e0202 */
[----:B------:R-:W-:Y:S01]  /*02f0*/  PRMT R5, RZ, 0x7610, R5 ;  /* 0x00007610ff057816 */ /* 0x000fe20000000005 */
[-C--:B------:R-:W-:Y:S01]  /*0300*/  IMAD.WIDE R36, R20, R4.reuse, c[0x0][0x160] ;  /* 0x0000580014247625 */ /* 0x080fe200078e0204 */
[C---:B------:R-:W-:Y:S01]  /*0310*/  ISETP.LT.AND P5, PT, R0.reuse, 0x3700, !P6 ;  /* 0x000037000000780c */ /* 0x040fe200077a1270 */
[----:B------:R4:W5:Y:S01]  /*0320*/  @P0 LDG.E.EL.U16 R9, [R38.64] ;  /* 0x0000000826090981 */ /* 0x000962000c2e1500 */
[----:B------:R-:W-:Y:S01]  /*0330*/  PRMT R10, RZ, 0x7610, R10 ;  /* 0x00007610ff0a7816 */ /* 0x000fe2000000000a */
[-C--:B------:R-:W-:Y:S01]  /*0340*/  IMAD.WIDE R30, R45, R4.reuse, c[0x0][0x160] ;  /* 0x000058002d1e7625 */ /* 0x080fe200078e0204 */
[----:B------:R-:W-:Y:S01]  /*0350*/  ISETP.LT.AND P4, PT, R43, 0x3700, !P6 ;  /* 0x000037002b00780c */ /* 0x000fe20007781270 */
[----:B------:R0:W3:Y:S01]  /*0360*/  @P1 LDG.E.EL.U16 R5, [R36.64] ;  /* 0x0000000824051981 */ /* 0x0000e2000c2e1500 */
[----:B-1----:R-:W-:Y:S01]  /*0370*/  PRMT R16, RZ, 0x7610, R16 ;  /* 0x00007610ff107816 */ /* 0x002fe20000000010 */
[----:B------:R-:W-:Y:S01]  /*0380*/  IMAD.HI R32, R0, 0x66666667, RZ ;  /* 0x6666666700207827 */ /* 0x000fe200078e02ff */
[----:B------:R-:W-:Y:S01]  /*0390*/  PRMT R17, RZ, 0x7610, R17 ;  /* 0x00007610ff117816 */ /* 0x000fe20000000011 */
[----:B------:R1:W3:Y:S02]  /*03a0*/  @P2 LDG.E.EL.U16 R10, [R30.64] ;  /* 0x000000081e0a2981 */ /* 0x0002e4000c2e1500 */
[----:B------:R-:W-:Y:S01]  /*03b0*/  IMAD.WIDE R22, R34, R4, c[0x0][0x160] ;  /* 0x0000580022167625 */ /* 0x000fe200078e0204 */
[----:B----4-:R-:W-:-:S03]  /*03c0*/  LOP3.LUT R39, R41, 0x380, R8, 0xfe, !PT ;  /* 0x0000038029277812 */ /* 0x010fc600078efe08 */
[--C-:B------:R-:W-:Y:S02]  /*03d0*/  IMAD R40, R0, UR6, R2.reuse ;  /* 0x0000000600287c24 */ /* 0x100fe4000f8e0202 */
[----:B------:R-:W-:Y:S01]  /*03e0*/  IMAD R28, R43, UR6, R2 ;  /* 0x000000062b1c7c24 */ /* 0x000fe2000f8e0202 */
[----:B0-----:R-:W-:Y:S01]  /*03f0*/  SHF.R.U32.HI R37, RZ, 0x1f, R32 ;  /* 0x0000001fff257819 */ /* 0x001fe20000011620 */
[----:B------:R0:W4:Y:S01]  /*0400*/  @P3 LDG.E.EL.U16 R16, [R22.64] ;  /* 0x0000000816103981 */ /* 0x000122000c2e1500 */
[C---:B------:R-:W-:Y:S01]  /*0410*/  ISETP.LT.AND P6, PT, R39.reuse, 0x3700, !P6 ;  /* 0x000037002700780c */ /* 0x040fe200077c1270 */
[-C--:B-1----:R-:W-:Y:S01]  /*0420*/  IMAD.WIDE R30, R40, R4.reuse, c[0x0][0x160] ;  /* 0x00005800281e7625 */ /* 0x082fe200078e0204 */
[----:B------:R-:W-:Y:S02]  /*0430*/  PRMT R19, RZ, 0x7610, R19 ;  /* 0x00007610ff137816 */ /* 0x000fe40000000013 */
[----:B------:R-:W-:Y:S01]  /*0440*/  SHF.L.U32 R0, R8, 0x5, RZ ;  /* 0x0000000508007819 */ /* 0x000fe200000006ff */
[----:B------:R-:W-:Y:S01]  /*0450*/  IMAD R41, R39, UR6, R2 ;  /* 0x0000000627297c24 */ /* 0x000fe2000f8e0202 */
[----:B------:R-:W-:Y:S01]  /*0460*/  LEA.HI.SX32 R32, R32, R37, 0x18 ;  /* 0x0000002520207211 */ /* 0x000fe200078fc2ff */
[----:B------:R2:W3:Y:S01]  /*0470*/  @P5 LDG.E.EL.U16 R17, [R30.64] ;  /* 0x000000081e115981 */ /* 0x0004e2000c2e1500 */
[----:B0-----:R-:W-:Y:S01]  /*0480*/  IMAD.WIDE R22, R28, R4, c[0x0][0x160] ;  /* 0x000058001c167625 */ /* 0x001fe200078e0204 */
[----:B------:R-:W-:-:S02]  /*0490*/  PRMT R18, RZ, 0x7610, R18 ;  /* 0x00007610ff127816 */ /* 0x000fc40000000012 */
[----:B------:R-:W-:Y:S02]  /*04a0*/  MOV R37, 0x4 ;  /* 0x0000000400257802 */ /* 0x000fe40000000f00 */
[----:B------:R0:W3:Y:S01]  /*04b0*/  @P4 LDG.E.EL.U16 R19, [R22.64] ;  /* 0x0000000816134981 */ /* 0x0000e2000c2e1500 */
[----:B------:R-:W-:Y:S01]  /*04c0*/  PRMT R38, RZ, 0x7610, R38 ;  /* 0x00007610ff267816 */ /* 0x000fe20000000026 */
[----:B------:R-:W-:-:S04]  /*04d0*/  IMAD.HI R24, R24, 0x66666667, RZ ;  /* 0x6666666718187827 */ /* 0x000fc800078e02ff */
[----:B0-----:R-:W-:-:S05]  /*04e0*/  IMAD.WIDE R22, R41, R4, c[0x0][0x160] ;  /* 0x0000580029167625 */ /* 0x001fca00078e0204 */
[----:B------:R0:W3:Y:S02]  /*04f0*/  @P6 LDG.E.EL.U16 R18, [R22.64] ;  /* 0x0000000816126981 */ /* 0x0000e4000c2e1500 */
[----:B0-----:R-:W-:-:S04]  /*0500*/  IMAD.WIDE R22, R40, R4, c[0x0][0x170] ;  /* 0x00005c0028167625 */ /* 0x001fc800078e0204 */
[----:B------:R-:W-:-:S04]  /*0510*/  IMAD.HI R27, R27, 0x66666667, RZ ;  /* 0x666666671b1b7827 */ /* 0x000fc800078e02ff */
[----:B------:R-:W-:-:S04]  /*0520*/  IMAD.HI R33, R33, 0x66666667, RZ ;  /* 0x6666666721217827 */ /* 0x000fc800078e02ff */
[----:B------:R-:W-:-:S04]  /*0530*/  IMAD.HI R29, R29, 0x66666667, RZ ;  /* 0x666666671d1d7827 */ /* 0x000fc800078e02ff */
[----:B------:R-:W-:-:S04]  /*0540*/  IMAD.HI R43, R43, 0x66666667, RZ ;  /* 0x666666672b2b7827 */ /* 0x000fc800078e02ff */
[----:B------:R-:W-:Y:S01]  /*0550*/  IMAD.HI R39, R39, 0x66666667, RZ ;  /* 0x6666666727277827 */ /* 0x000fe200078e02ff */
[----:B--2---:R-:W-:Y:S01]  /*0560*/  SHF.R.U32.HI R30, RZ, 0x10, R13 ;  /* 0x00000010ff1e7819 */ /* 0x004fe2000001160d */
[----:B------:R0:W-:Y:S01]  /*0570*/  STS.U16 [R0], R12 ;  /* 0x0000000c00007388 */ /* 0x0001e20000000400 */
[----:B------:R-:W-:Y:S02]  /*0580*/  SHF.R.U32.HI R36, RZ, 0x10, R12 ;  /* 0x00000010ff247819 */ /* 0x000fe4000001160c */
[----:B------:R-:W-:Y:S01]  /*0590*/  SHF.R.U32.HI R42, RZ, 0x10, R14 ;  /* 0x00000010ff2a7819 */ /* 0x000fe2000001160e */
[----:B------:R-:W-:Y:S01]  /*05a0*/  STS.U16 [R0+0x10], R14 ;  /* 0x0000100e00007388 */ /* 0x000fe20000000400 */
[----:B------:R-:W-:Y:S01]  /*05b0*/  SHF.R.U32.HI R44, RZ, 0x10, R15 ;  /* 0x00000010ff2c7819 */ /* 0x000fe2000001160f */
[----:B0-----:R-:W-:Y:S02]  /*05c0*/  IMAD R12, R32, UR6, R2 ;  /* 0x00000006200c7c24 */ /* 0x001fe4000f8e0202 */
[----:B------:R0:W-:Y:S01]  /*05d0*/  STS.U16 [R0+0x18], R15 ;  /* 0x0000180f00007388 */ /* 0x0001e20000000400 */
[----:B------:R-:W-:-:S03]  /*05e0*/  MOV R32, RZ ;  /* 0x000000ff00207202 */ /* 0x000fc60000000f00 */
[----:B------:R1:W-:Y:S04]  /*05f0*/  STS.U16 [R0+0xc], R30 ;  /* 0x00000c1e00007388 */ /* 0x0003e80000000400 */
[----:B------:R2:W-:Y:S01]  /*0600*/  STS.U16 [R0+0x8], R13 ;  /* 0x0000080d00007388 */ /* 0x0005e20000000400 */
[CC--:B0-----:R-:W-:Y:S01]  /*0610*/  IMAD.WIDE R14, R12.reuse, R37.reuse, c[0x0][0x178] ;  /* 0x00005e000c0e7625 */ /* 0x0c1fe200078e0225 */
[----:B-1----:R-:W-:Y:S02]  /*0620*/  CS2R R30, SRZ ;  /* 0x00000000001e7805 */ /* 0x002fe4000001ff00 */
[----:B------:R-:W-:Y:S01]  /*0630*/  STS.U16 [R0+0x4], R36 ;  /* 0x0000042400007388 */ /* 0x000fe20000000400 */
[----:B--2---:R-:W-:-:S03]  /*0640*/  IMAD.WIDE R12, R12, R37, c[0x0][0x180] ;  /* 0x000060000c0c7625 */ /* 0x004fc600078e0225 */
[----:B------:R-:W-:Y:S04]  /*0650*/  STS.U16 [R0+0x14], R42 ;  /* 0x0000142a00007388 */ /* 0x000fe80000000400 */
[----:B------:R-:W-:Y:S04]  /*0660*/  STS.U16 [R0+0x1c], R44 ;  /* 0x00001c2c00007388 */ /* 0x000fe80000000400 */
[----:B------:R-:W-:Y:S06]  /*0670*/  BAR.SYNC 0x0 ;  /* 0x0000000000007b1d */ /* 0x000fec0000000000 */
[----:B------:R0:W2:Y:S04]  /*0680*/  @P5 LDG.E.EL.U16 R38, [R22.64] ;  /* 0x0000000816265981 */ /* 0x0000a8000c2e1500 */
[----:B------:R1:W5:Y:S04]  /*0690*/  @P5 LDG.E.EL R32, [R14.64] ;  /* 0x000000080e205981 */ /* 0x000368000c2e1900 */
[----:B------:R1:W5:Y:S01]  /*06a0*/  @P5 LDG.E.EL R31, [R12.64] ;  /* 0x000000080c1f5981 */ /* 0x000362000c2e1900 */
[----:B------:R-:W-:-:S02]  /*06b0*/  ISETP.NE.AND P5, PT, R26, RZ, PT ;  /* 0x000000ff1a00720c */ /* 0x000fc40003fa5270 */
[----:B------:R-:W-:-:S04]  /*06c0*/  SHF.R.U32.HI R26, RZ, 0x1f, R24 ;  /* 0x0000001fff1a7819 */ /* 0x000fc80000011618 */
[----:B------:R-:W-:Y:S02]  /*06d0*/  LEA.HI.SX32 R24, R24, R26, 0x18 ;  /* 0x0000001a18187211 */ /* 0x000fe400078fc2ff */
[----:B0-----:R-:W-:-:S03]  /*06e0*/  MOV R23, RZ ;  /* 0x000000ff00177202 */ /* 0x001fc60000000f00 */
[----:B------:R-:W-:Y:S01]  /*06f0*/  IMAD R36, R24, UR6, R2 ;  /* 0x0000000618247c24 */ /* 0x000fe2000f8e0202 */
[----:B------:R-:W-:Y:S01]  /*0700*/  SHF.R.U32.HI R22, RZ, 0x1f, R27 ;  /* 0x0000001fff167819 */ /* 0x000fe2000001161b */
[----:B------:R-:W-:Y:S01]  /*0710*/  IMAD.WIDE R24, R25, R4, c[0x0][0x170] ;  /* 0x00005c0019187625 */ /* 0x000fe200078e0204 */
[----:B------:R-:W-:-:S03]  /*0720*/  PRMT R26, RZ, 0x7610, R26 ;  /* 0x00007610ff1a7816 */ /* 0x000fc6000000001a */
[CC--:B-1----:R-:W-:Y:S01]  /*0730*/  IMAD.WIDE R12, R36.reuse, R37.reuse, c[0x0][0x178] ;  /* 0x00005e00240c7625 */ /* 0x0c2fe200078e0225 */
[----:B------:R-:W-:Y:S02]  /*0740*/  LEA.HI.SX32 R22, R27, R22, 0x18 ;  /* 0x000000161b167211 */ /* 0x000fe400078fc2ff */
[----:B------:R-:W-:Y:S01]  /*0750*/  PRMT R27, RZ, 0x7610, R27 ;  /* 0x00007610ff1b7816 */ /* 0x000fe2000000001b */
[----:B------:R-:W-:Y:S01]  /*0760*/  IMAD.WIDE R14, R36, R37, c[0x0][0x180] ;  /* 0x00006000240e7625 */ /* 0x000fe200078e0225 */
[----:B------:R0:W5:Y:S03]  /*0770*/  @P5 LDG.E.EL R23, [R12.64] ;  /* 0x000000080c175981 */ /* 0x000166000c2e1900 */
[----:B------:R-:W-:Y:S01]  /*0780*/  IMAD R36, R22, UR6, R2 ;  /* 0x0000000616247c24 */ /* 0x000fe2000f8e0202 */
[----:B------:R1:W5:Y:S04]  /*0790*/  @P5 LDG.E.EL.U16 R26, [R24.64] ;  /* 0x00000008181a5981 */ /* 0x000368000c2e1500 */
[----:B------:R3:W5:Y:S01]  /*07a0*/  @P5 LDG.E.EL R30, [R14.64] ;  /* 0x000000080e1e5981 */ /* 0x000762000c2e1900 */
[----:B0-----:R-:W-:-:S04]  /*07b0*/  IMAD.WIDE R12, R35, R4, c[0x0][0x170] ;  /* 0x00005c00230c7625 */ /* 0x001fc800078e0204 */
[----:B-1----:R-:W-:Y:S01]  /*07c0*/  IMAD.HI R24, R21, 0x66666667, RZ ;  /* 0x6666666715187827 */ /* 0x002fe200078e02ff */
[----:B------:R0:W5:Y:S03]  /*07d0*/  @P0 LDG.E.EL.U16 R27, [R12.64] ;  /* 0x000000080c1b0981 */ /* 0x000166000c2e1500 */
[----:B---3--:R-:W-:Y:S01]  /*07e0*/  IMAD.WIDE R14, R36, R37, c[0x0][0x180] ;  /* 0x00006000240e7625 */ /* 0x008fe200078e0225 */
[----:B------:R-:W-:-:S03]  /*07f0*/  MOV R22, RZ ;  /* 0x000000ff00167202 */ /* 0x000fc60000000f00 */
[----:B0-----:R-:W-:Y:S01]  /*0800*/  IMAD.WIDE R12, R36, R37, c[0x0][0x178] ;  /* 0x00005e00240c7625 */ /* 0x001fe200078e0225 */
[----:B------:R-:W-:-:S04]  /*0810*/  SHF.R.U32.HI R36, RZ, 0x1f, R24 ;  /* 0x0000001fff247819 */ /* 0x000fc80000011618 */
[----:B------:R-:W-:Y:S01]  /*0820*/  LEA.HI.SX32 R36, R24, R36, 0x18 ;  /* 0x0000002418247211 */ /* 0x000fe200078fc2ff */
[----:B------:R0:W3:Y:S01]  /*0830*/  @P0 LDG.E.EL R22, [R12.64] ;  /* 0x000000080c160981 */ /* 0x0000e2000c2e1900 */
[----:B------:R-:W-:-:S03]  /*0840*/  PRMT R25, RZ, 0x7610, R25 ;  /* 0x00007610ff197816 */ /* 0x000fc60000000019 */
[----:B------:R-:W-:Y:S01]  /*0850*/  IMAD R40, R36, UR6, R2 ;  /* 0x0000000624287c24 */ /* 0x000fe2000f8e0202 */
[----:B------:R-:W-:Y:S01]  /*0860*/  SHF.R.U32.HI R36, RZ, 0x1f, R33 ;  /* 0x0000001fff247819 */ /* 0x000fe20000011621 */
[-C--:B------:R-:W-:Y:S01]  /*0870*/  IMAD.WIDE R44, R45, R4.reuse, c[0x0][0x170] ;  /* 0x00005c002d2c7625 */ /* 0x080fe200078e0204 */
[----:B------:R-:W-:Y:S02]  /*0880*/  PRMT R21, RZ, 0x7610, R21 ;  /* 0x00007610ff157816 */ /* 0x000fe40000000015 */
[----:B------:R-:W-:Y:S01]  /*0890*/  MOV R35, RZ ;  /* 0x000000ff00237202 */ /* 0x000fe20000000f00 */
[----:B0-----:R-:W-:Y:S01]  /*08a0*/  IMAD.WIDE R12, R20, R4, c[0x0][0x170] ;  /* 0x00005c00140c7625 */ /* 0x001fe200078e0204 */
[----:B------:R-:W-:Y:S02]  /*08b0*/  LEA.HI.SX32 R36, R33, R36, 0x18 ;  /* 0x0000002421247211 */ /* 0x000fe400078fc2ff */
[----:B------:R0:W3:Y:S01]  /*08c0*/  @P2 LDG.E.EL.U16 R21, [R44.64] ;  /* 0x000000082c152981 */ /* 0x0000e2000c2e1500 */
[----:B------:R-:W-:-:S03]  /*08d0*/  PRMT R20, RZ, 0x7610, R20 ;  /* 0x00007610ff147816 */ /* 0x000fc60000000014 */
[----:B------:R1:W3:Y:S01]  /*08e0*/  @P1 LDG.E.EL.U16 R25, [R12.64] ;  /* 0x000000080c191981 */ /* 0x0002e2000c2e1500 */
[----:B------:R-:W-:-:S03]  /*08f0*/  MOV R24, RZ ;  /* 0x000000ff00187202 */ /* 0x000fc60000000f00 */
[----:B------:R4:W3:Y:S01]  /*0900*/  @P0 LDG.E.EL R35, [R14.64] ;  /* 0x000000080e230981 */ /* 0x0008e2000c2e1900 */
[----:B0-----:R-:W-:-:S04]  /*0910*/  IMAD.WIDE R44, R40, R37, c[0x0][0x180] ;  /* 0x00006000282c7625 */ /* 0x001fc800078e0225 */
[----:B-1----:R-:W-:-:S04]  /*0920*/  IMAD.WIDE R12, R40, R37, c[0x0][0x178] ;  /* 0x00005e00280c7625 */ /* 0x002fc800078e0225 */
[----:B----4-:R-:W-:Y:S01]  /*0930*/  IMAD.WIDE R14, R34, R4, c[0x0][0x170] ;  /* 0x00005c00220e7625 */ /* 0x010fe200078e0204 */
[----:B------:R-:W-:Y:S01]  /*0940*/  MOV R34, RZ ;  /* 0x000000ff00227202 */ /* 0x000fe20000000f00 */
[----:B------:R0:W4:Y:S02]  /*0950*/  @P1 LDG.E.EL R24, [R12.64] ;  /* 0x000000080c181981 */ /* 0x000124000c2e1900 */
[----:B------:R-:W-:Y:S01]  /*0960*/  IMAD R40, R36, UR6, R2 ;  /* 0x0000000624287c24 */ /* 0x000fe2000f8e0202 */
[----:B------:R-:W-:Y:S01]  /*0970*/  SHF.R.U32.HI R36, RZ, 0x1f, R29 ;  /* 0x0000001fff247819 */ /* 0x000fe2000001161d */
[----:B------:R1:W3:Y:S01]  /*0980*/  @P3 LDG.E.EL.U16 R20, [R14.64] ;  /* 0x000000080e143981 */ /* 0x0002e2000c2e1500 */
[----:B------:R-:W-:Y:S02]  /*0990*/  PRMT R33, RZ, 0x7610, R33 ;  /* 0x00007610ff217816 */ /* 0x000fe40000000021 */
[----:B------:R-:W-:Y:S01]  /*09a0*/  LEA.HI.SX32 R29, R29, R36, 0x18 ;  /* 0x000000241d1d7211 */ /* 0x000fe200078fc2ff */
[----:B------:R1:W3:Y:S01]  /*09b0*/  @P1 LDG.E.EL R34, [R44.64] ;  /* 0x000000082c221981 */ /* 0x0002e2000c2e1900 */
[----:B0-----:R-:W-:-:S04]  /*09c0*/  IMAD.WIDE R12, R40, R37, c[0x0][0x178] ;  /* 0x00005e00280c7625 */ /* 0x001fc800078e0225 */
[----:B-1----:R-:W-:Y:S01]  /*09d0*/  IMAD.WIDE R14, R28, R4, c[0x0][0x170] ;  /* 0x00005c001c0e7625 */ /* 0x002fe200078e0204 */
[----:B------:R-:W-:-:S03]  /*09e0*/  MOV R28, RZ ;  /* 0x000000ff001c7202 */ /* 0x000fc60000000f00 */
[-C--:B------:R-:W-:Y:S01]  /*09f0*/  IMAD.WIDE R44, R40, R37.reuse, c[0x0][0x180] ;  /* 0x00006000282c7625 */ /* 0x080fe200078e0225 */
[----:B------:R0:W3:Y:S03]  /*0a00*/  @P4 LDG.E.EL.U16 R33, [R14.64] ;  /* 0x000000080e214981 */ /* 0x0000e6000c2e1500 */
[----:B------:R-:W-:Y:S01]  /*0a10*/  IMAD R40, R29, UR6, R2 ;  /* 0x000000061d287c24 */ /* 0x000fe2000f8e0202 */
[----:B------:R1:W4:Y:S01]  /*0a20*/  @P2 LDG.E.EL R28, [R12.64] ;  /* 0x000000080c1c2981 */ /* 0x000322000c2e1900 */
[----:B------:R-:W-:Y:S02]  /*0a30*/  MOV R29, RZ ;  /* 0x000000ff001d7202 */ /* 0x000fe40000000f00 */
[----:B0-----:R-:W-:-:S04]  /*0a40*/  IMAD.WIDE R14, R40, R37, c[0x0][0x180] ;  /* 0x00006000280e7625 */ /* 0x001fc800078e0225 */
[----:B-1----:R-:W-:Y:S01]  /*0a50*/  IMAD.WIDE R12, R40, R37, c[0x0][0x178] ;  /* 0x00005e00280c7625 */ /* 0x002fe200078e0225 */
[----:B------:R-:W-:Y:S02]  /*0a60*/  SHF.R.U32.HI R40, RZ, 0x1f, R43 ;  /* 0x0000001fff287819 */ /* 0x000fe4000001162b */
[----:B------:R-:W-:Y:S02]  /*0a70*/  MOV R42, RZ ;  /* 0x000000ff002a7202 */ /* 0x000fe40000000f00 */
[----:B------:R-:W-:Y:S01]  /*0a80*/  LEA.HI.SX32 R40, R43, R40, 0x18 ;  /* 0x000000282b287211 */ /* 0x000fe200078fc2ff */
[----:B------:R0:W4:Y:S01]  /*0a90*/  @P3 LDG.E.EL R29, [R12.64] ;  /* 0x000000080c1d3981 */ /* 0x000122000c2e1900 */
[----:B------:R-:W-:-:S03]  /*0aa0*/  MOV R36, RZ ;  /* 0x000000ff00247202 */ /* 0x000fc60000000f00 */
[----:B------:R1:W4:Y:S01]  /*0ab0*/  @P3 LDG.E.EL R42, [R14.64] ;  /* 0x000000080e2a3981 */ /* 0x000322000c2e1900 */
[----:B------:R-:W-:-:S03]  /*0ac0*/  PRMT R43, RZ, 0x7610, R43 ;  /* 0x00007610ff2b7816 */ /* 0x000fc6000000002b */
[----:B------:R1:W4:Y:S01]  /*0ad0*/  @P2 LDG.E.EL R36, [R44.64] ;  /* 0x000000082c242981 */ /* 0x000322000c2e1900 */
[----:B0-----:R-:W-:Y:S01]  /*0ae0*/  SHF.R.U32.HI R12, RZ, 0x1f, R39 ;  /* 0x0000001fff0c7819 */ /* 0x001fe20000011627 */
[----:B------:R-:W-:Y:S02]  /*0af0*/  IMAD R13, R40, UR6, R2 ;  /* 0x00000006280d7c24 */ /* 0x000fe4000f8e0202 */
[----:B-1----:R-:W-:Y:S01]  /*0b00*/  IMAD.WIDE R14, R41, R4, c[0x0][0x170] ;  /* 0x00005c00290e7625 */ /* 0x002fe200078e0204 */
[----:B------:R-:W-:Y:S02]  /*0b10*/  LEA.HI.SX32 R41, R39, R12, 0x18 ;  /* 0x0000000c27297211 */ /* 0x000fe400078fc2ff */
[----:B------:R-:W-:Y:S01]  /*0b20*/  MOV R39, RZ ;  /* 0x000000ff00277202 */ /* 0x000fe20000000f00 */
[CC--:B------:R-:W-:Y:S01]  /*0b30*/  IMAD.WIDE R44, R13.reuse, R37.reuse, c[0x0][0x178] ;  /* 0x00005e000d2c7625 */ /* 0x0c0fe200078e0225 */
[----:B------:R-:W-:Y:S01]  /*0b40*/  MOV R40, RZ ;  /* 0x000000ff00287202 */ /* 0x000fe20000000f00 */
[----:B------:R0:W4:Y:S02]  /*0b50*/  @P6 LDG.E.EL.U16 R43, [R14.64] ;  /* 0x000000080e2b6981 */ /* 0x000124000c2e1500 */
[----:B------:R-:W-:-:S03]  /*0b60*/  IMAD.WIDE R12, R13, R37, c[0x0][0x180] ;  /* 0x000060000d0c7625 */ /* 0x000fc600078e0225 */
[----:B------:R1:W5:Y:S04]  /*0b70*/  @P4 LDG.E.EL R40, [R44.64] ;  /* 0x000000082c284981 */ /* 0x000368000c2e1900 */
[----:B------:R0:W5:Y:S01]  /*0b80*/  @P4 LDG.E.EL R39, [R12.64] ;  /* 0x000000080c274981 */ /* 0x000162000c2e1900 */
[----:B-1----:R-:W-:Y:S01]  /*0b90*/  MOV R44, RZ ;  /* 0x000000ff002c7202 */ /* 0x002fe20000000f00 */
[----:B0-----:R-:W-:-:S04]  /*0ba0*/  IMAD R12, R41, UR6, R2 ;  /* 0x00000006290c7c24 */ /* 0x001fc8000f8e0202 */
[----:B------:R-:W-:-:S04]  /*0bb0*/  IMAD.WIDE R14, R12, R37, c[0x0][0x178] ;  /* 0x00005e000c0e7625 */ /* 0x000fc800078e0225 */
[----:B------:R-:W-:-:S05]  /*0bc0*/  IMAD.WIDE R12, R12, R37, c[0x0][0x180] ;  /* 0x000060000c0c7625 */ /* 0x000fca00078e0225 */
[----:B------:R0:W5:Y:S01]  /*0bd0*/  @P6 LDG.E.EL R44, [R12.64] ;  /* 0x000000080c2c6981 */ /* 0x000162000c2e1900 */
[----:B------:R-:W-:-:S06]  /*0be0*/  MOV R41, RZ ;  /* 0x000000ff00297202 */ /* 0x000fcc0000000f00 */
[----:B------:R1:W5:Y:S01]  /*0bf0*/  @P6 LDG.E.EL R41, [R14.64] ;  /* 0x000000080e296981 */ /* 0x000362000c2e1900 */
[----:B0-----:R-:W-:-:S05]  /*0c00*/  LOP3.LUT R13, R8, 0x380, RZ, 0xfc, !PT ;  /* 0x00000380080d7812 */ /* 0x001fca00078efcff */
[----:B-1----:R-:W0:Y:S01]  /*0c10*/  LDS.U16 R14, [R13.X4] ;  /* 0x000000000d0e7984 */ /* 0x002e220000004400 */
[----:B------:R-:W-:-:S06]  /*0c20*/  LOP3.LUT R45, R8, 0x300, RZ, 0xfc, !PT ;  /* 0x00000300082d7812 */ /* 0x000fcc00078efcff */
[----:B------:R-:W1:Y:S01]  /*0c30*/  LDS.U16 R45, [R45.X4] ;  /* 0x000000002d2d7984 */ /* 0x000e620000004400 */
[----:B------:R-:W-:Y:S01]  /*0c40*/  LOP3.LUT R37, R8, 0x280, RZ, 0xfc, !PT ;  /* 0x0000028008257812 */ /* 0x000fe200078efcff */
[----:B------:R-:W-:-:S05]  /*0c50*/  HADD2.F32 R18, -RZ, R18.H0_H0 ;  /* 0x20000012ff127230 */ /* 0x000fca0000004100 */
[----:B------:R-:W1:Y:S01]  /*0c60*/  LDS.U16 R37, [R37.X4] ;  /* 0x0000000025257984 */ /* 0x000e620000004400 */
[----:B------:R-:W-:Y:S02]  /*0c70*/  HADD2.F32 R12, -RZ, R17.H0_H0 ;  /* 0x20000011ff0c7230 */ /* 0x000fe40000004100 */
[----:B0-----:R-:W-:-:S05]  /*0c80*/  HADD2.F32 R15, -RZ, R14.H0_H0 ;  /* 0x2000000eff0f7230 */ /* 0x001fca0000004100 */
[----:B------:R-:W-:Y:S01]  /*0c90*/  FADD R14, R18, R15 ;  /* 0x0000000f120e7221 */ /* 0x000fe20000000000 */
[----:B------:R-:W-:-:S05]  /*0ca0*/  LOP3.LUT R15, R8, 0x200, RZ, 0xfc, !PT ;  /* 0x00000200080f7812 */ /* 0x000fca00078efcff */
[----:B------:R-:W0:Y:S01]  /*0cb0*/  LDS.U16 R17, [R15.X4] ;  /* 0x000000000f117984 */ /* 0x000e220000004400 */
[----:B-1----:R-:W-:Y:S02]  /*0cc0*/  HADD2.F32 R13, -RZ, R45.H0_H0 ;  /* 0x2000002dff0d7230 */ /* 0x002fe40000004100 */
[----:B------:R-:W-:Y:S02]  /*0cd0*/  HADD2.F32 R19, -RZ, R19.H0_H0 ;  /* 0x20000013ff137230 */ /* 0x000fe40000004100 */
[----:B------:R-:W-:Y:S01]  /*0ce0*/  HADD2.F32 R18, -RZ, R37.H0_H0 ;  /* 0x20000025ff127230 */ /* 0x000fe20000004100 */
[----:B------:R-:W-:Y:S01]  /*0cf0*/  ISETP.GE.AND P5, PT, R6, 0x3700, PT ;  /* 0x000037000600780c */ /* 0x000fe20003fa6270 */
[----:B------:R-:W-:Y:S02]  /*0d00*/  HADD2.F32 R16, -RZ, R16.H0_H0 ;  /* 0x20000010ff107230 */ /* 0x000fe40000004100 */
[----:B0-----:R-:W-:Y:S02]  /*0d10*/  HADD2.F32 R17, -RZ, R17.H0_H0 ;  /* 0x20000011ff117230 */ /* 0x001fe40000004100 */
[----:B--2---:R-:W-:-:S02]  /*0d20*/  HADD2.F32 R38, -RZ, R38.H0_H0 ;  /* 0x20000026ff267230 */ /* 0x004fc40000004100 */
[----:B---3--:R-:W-:Y:S02]  /*0d30*/  HADD2.F32 R33, -RZ, R33.H0_H0 ;  /* 0x20000021ff217230 */ /* 0x008fe40000004100 */
[----:B----4-:R-:W-:-:S05]  /*0d40*/  HADD2.F32 R43, -RZ, R43.H0_H0 ;  /* 0x2000002bff2b7230 */ /* 0x010fca0000004100 */
[----:B------:R-:W-:Y:S01]  /*0d50*/  FFMA R14, R43, 0.125, R14 ;  /* 0x3e0000002b0e7823 */ /* 0x000fe2000000000e */
[----:B------:R-:W-:Y:S01]  /*0d60*/  FADD R43, R12, R13 ;  /* 0x0000000d0c2b7221 */ /* 0x000fe20000000000 */
[----:B------:R-:W-:-:S03]  /*0d70*/  MOV R13, 0x3acccccd ;  /* 0x3acccccd000d7802 */ /* 0x000fc60000000f00 */
[----:B------:R-:W-:Y:S02]  /*0d80*/  FFMA R43, R38, 0.125, R43 ;  /* 0x3e000000262b7823 */ /* 0x000fe4000000002b */
[----:B-----5:R-:W-:-:S06]  /*0d90*/  FFMA R12, R44, R13, 9.9999997473787516356e-06 ;  /* 0x3727c5ac2c0c7423 */ /* 0x020fcc000000000d */
[----:B------:R-:W0:Y:S01]  /*0da0*/  MUFU.RSQ R12, R12 ;  /* 0x0000000c000c7308 */ /* 0x000e220000001400 */
[----:B------:R-:W-:Y:S01]  /*0db0*/  FADD R41, R14, -R41 ;  /* 0x800000290e297221 */ /* 0x000fe20000000000 */
[----:B------:R-:W-:-:S04]  /*0dc0*/  FADD R14, R19, R18 ;  /* 0x00000012130e7221 */ /* 0x000fc80000000000 */
[----:B------:R-:W-:Y:S01]  /*0dd0*/  FFMA R19, R33, 0.125, R14 ;  /* 0x3e00000021137823 */ /* 0x000fe2000000000e */
[-C--:B------:R-:W-:Y:S01]  /*0de0*/  FFMA R37, R31, R13.reuse, 9.9999997473787516356e-06 ;  /* 0x3727c5ac1f257423 */ /* 0x080fe2000000000d */
[-C--:B------:R-:W-:Y:S01]  /*0df0*/  FFMA R38, R30, R13.reuse, 9.9999997473787516356e-06 ;  /* 0x3727c5ac1e267423 */ /* 0x080fe2000000000d */
[-C--:B------:R-:W-:Y:S01]  /*0e00*/  FFMA R35, R35, R13.reuse, 9.9999997473787516356e-06 ;  /* 0x3727c5ac23237423 */ /* 0x080fe2000000000d */
[----:B------:R-:W-:Y:S01]  /*0e10*/  FADD R44, R19, -R40 ;  /* 0x80000028132c7221 */ /* 0x000fe20000000000 */
[-C--:B------:R-:W-:Y:S01]  /*0e20*/  FFMA R34, R34, R13.reuse, 9.9999997473787516356e-06 ;  /* 0x3727c5ac22227423 */ /* 0x080fe2000000000d */
[-C--:B------:R-:W-:Y:S01]  /*0e30*/  FFMA R36, R36, R13.reuse, 9.9999997473787516356e-06 ;  /* 0x3727c5ac24247423 */ /* 0x080fe2000000000d */
[-C--:B------:R-:W-:Y:S01]  /*0e40*/  FFMA R42, R42, R13.reuse, 9.9999997473787516356e-06 ;  /* 0x3727c5ac2a2a7423 */ /* 0x080fe2000000000d */
[----:B------:R-:W-:Y:S01]  /*0e50*/  FFMA R39, R39, R13, 9.9999997473787516356e-06 ;  /* 0x3727c5ac27277423 */ /* 0x000fe2000000000d */
[----:B------:R-:W-:Y:S01]  /*0e60*/  FADD R40, R16, R17 ;  /* 0x0000001110287221 */ /* 0x000fe20000000000 */
[----:B0-----:R-:W-:Y:S01]  /*0e70*/  FMUL R41, R12, R41 ;  /* 0x000000290c297220 */ /* 0x001fe20000400000 */
[----:B------:R-:W-:Y:S01]  /*0e80*/  FADD R43, R43, -R32 ;  /* 0x800000202b2b7221 */ /* 0x000fe20000000000 */
[----:B------:R-:W-:Y:S01]  /*0e90*/  CS2R R12, SRZ ;  /* 0x00000000000c7805 */ /* 0x000fe2000001ff00 */
[----:B------:R-:W-:Y:S01]  /*0ea0*/  CS2R R14, SRZ ;  /* 0x00000000000e7805 */ /* 0x000fe2000001ff00 */
[----:B------:R-:W-:Y:S01]  /*0eb0*/  CS2R R16, SRZ ;  /* 0x0000000000107805 */ /* 0x000fe2000001ff00 */
[----:B------:R-:W-:Y:S01]  /*0ec0*/  CS2R R18, SRZ ;  /* 0x0000000000127805 */ /* 0x000fe2000001ff00 */
[----:B------:R-:W-:-:S04]  /*0ed0*/  IMAD.WIDE R32, R3, R4, c[0x0][0x188] ;  /* 0x0000620003207625 */ /* 0x000fc800078e0204 */
[----:B------:R-:W-:Y:S01]  /*0ee0*/  IMAD.WIDE R30, R3, R4, c[0x0][0x190] ;  /* 0x00006400031e7625 */ /* 0x000fe200078e0204 */
[----:B------:R0:W2:Y:S04]  /*0ef0*/  @!P5 LDG.E.EL.128 R12, [R32.64] ;  /* 0x00000008200cd981 */ /* 0x0000a8000c2e1d00 */
[----:B------:R1:W3:Y:S01]  /*0f00*/  @!P5 LDG.E.EL.128 R16, [R30.64] ;  /* 0x000000081e10d981 */ /* 0x0002e2000c2e1d00 */
[----:B------:R-:W4:Y:S01]  /*0f10*/  MUFU.RSQ R39, R39 ;  /* 0x0000002700277308 */ /* 0x000f220000001400 */
[----:B------:R-:W-:-:S07]  /*0f20*/  HADD2.F32 R45, -RZ, R20.H0_H0 ;  /* 0x20000014ff2d7230 */ /* 0x000fce0000004100 */
[----:B------:R-:W5:Y:S01]  /*0f30*/  MUFU.RSQ R37, R37 ;  /* 0x0000002500257308 */ /* 0x000f620000001400 */
[C---:B0-----:R-:W-:Y:S01]  /*0f40*/  LOP3.LUT R32, R8.reuse, 0x180, RZ, 0xfc, !PT ;  /* 0x0000018008207812 */ /* 0x041fe200078efcff */
[----:B------:R-:W-:Y:S01]  /*0f50*/  FFMA R20, R45, 0.125, R40 ;  /* 0x3e0000002d147823 */ /* 0x000fe20000000028 */
[----:B------:R-:W-:-:S04]  /*0f60*/  LOP3.LUT R40, R8, 0x80, RZ, 0xfc, !PT ;  /* 0x0000008008287812 */ /* 0x000fc800078efcff */
[----:B------:R-:W0:Y:S01]  /*0f70*/  LDS.U16 R32, [R32.X4] ;  /* 0x0000000020207984 */ /* 0x000e220000004400 */
[----:B----4-:R-:W-:Y:S01]  /*0f80*/  FMUL R33, R39, R44 ;  /* 0x0000002c27217220 */ /* 0x010fe20000400000 */
[----:B------:R-:W-:Y:S02]  /*0f90*/  LOP3.LUT R44, R8, 0x100, RZ, 0xfc, !PT ;  /* 0x00000100082c7812 */ /* 0x000fe400078efcff */
[----:B-1----:R-:W-:Y:S04]  /*0fa0*/  LDS.U16 R31, [R40.X4] ;  /* 0x00000000281f7984 */ /* 0x002fe80000004400 */
[----:B------:R-:W1:Y:S01]  /*0fb0*/  LDS.U16 R30, [R44.X4] ;  /* 0x000000002c1e7984 */ /* 0x000e620000004400 */
[----:B-----5:R-:W-:Y:S01]  /*0fc0*/  FMUL R43, R37, R43 ;  /* 0x0000002b252b7220 */ /* 0x020fe20000400000 */
[----:B------:R-:W-:-:S02]  /*0fd0*/  FADD R37, R20, -R29 ;  /* 0x8000001d14257221 */ /* 0x000fc40000000000 */
[----:B------:R-:W4:Y:S01]  /*0fe0*/  LDS.U16 R20, [R8.X4] ;  /* 0x0000000008147984 */ /* 0x000f220000004400 */
[----:B------:R-:W5:Y:S01]  /*0ff0*/  MUFU.RSQ R29, R42 ;  /* 0x0000002a001d7308 */ /* 0x000f620000001400 */
[----:B------:R-:W-:Y:S02]  /*1000*/  HADD2.F32 R9, -RZ, R9.H0_H0 ;  /* 0x20000009ff097230 */ /* 0x000fe40000004100 */
[----:B------:R-:W-:Y:S01]  /*1010*/  HADD2.F32 R11, -RZ, R11.H0_H0 ;  /* 0x2000000bff0b7230 */ /* 0x000fe20000004100 */
[----:B------:R-:W-:Y:S06]  /*1020*/  BAR.SYNC 0x0 ;  /* 0x0000000000007b1d */ /* 0x000fec0000000000 */
[----:B-----5:R-:W-:Y:S01]  /*1030*/  FMUL R29, R29, R37 ;  /* 0x000000251d1d7220 */ /* 0x020fe20000400000 */
[----:B------:R-:W-:-:S02]  /*1040*/  HADD2.F32 R37, -RZ, R5.H0_H0 ;  /* 0x20000005ff257230 */ /* 0x000fc40000004100 */
[----:B------:R-:W-:Y:S01]  /*1050*/  HADD2.F32 R5, -RZ, R10.H0_H0 ;  /* 0x2000000aff057230 */ /* 0x000fe20000004100 */
[----:B------:R-:W5:Y:S01]  /*1060*/  MUFU.RSQ R36, R36 ;  /* 0x0000002400247308 */ /* 0x000f620000001400 */
[----:B0-----:R-:W-:-:S07]  /*1070*/  HADD2.F32 R32, -RZ, R32.H0_H0 ;  /* 0x20000020ff207230 */ /* 0x001fce0000004100 */
[----:B------:R-:W-:Y:S01]  /*1080*/  MUFU.RSQ R35, R35 ;  /* 0x0000002300237308 */ /* 0x000fe20000001400 */
[----:B------:R-:W-:Y:S01]  /*1090*/  FADD R5, R5, R32 ;  /* 0x0000002005057221 */ /* 0x000fe20000000000 */
[----:B-1----:R-:W-:Y:S02]  /*10a0*/  HADD2.F32 R10, -RZ, R30.H0_H0 ;  /* 0x2000001eff0a7230 */ /* 0x002fe40000004100 */
[----:B------:R-:W-:-:S04]  /*10b0*/  HADD2.F32 R30, -RZ, R31.H0_H0 ;  /* 0x2000001fff1e7230 */ /* 0x000fc80000004100 */
[----:B------:R-:W0:Y:S01]  /*10c0*/  MUFU.RSQ R34, R34 ;  /* 0x0000002200227308 */ /* 0x000e220000001400 */
[----:B----4-:R-:W-:Y:S01]  /*10d0*/  HADD2.F32 R32, -RZ, R20.H0_H0 ;  /* 0x20000014ff207230 */ /* 0x010fe20000004100 */
[----:B------:R-:W-:Y:S01]  /*10e0*/  FADD R9, R9, R30 ;  /* 0x0000001e09097221 */ /* 0x000fe20000000000 */
[----:B------:R-:W-:-:S05]  /*10f0*/  HADD2.F32 R30, -RZ, R21.H0_H0 ;  /* 0x20000015ff1e7230 */ /* 0x000fca0000004100 */
[----:B------:R-:W1:Y:S01]  /*1100*/  MUFU.RSQ R38, R38 ;  /* 0x0000002600267308 */ /* 0x000e620000001400 */
[----:B------:R-:W-:Y:S01]  /*1110*/  HADD2.F32 R25, -RZ, R25.H0_H0 ;  /* 0x20000019ff197230 */ /* 0x000fe20000004100 */
[----:B------:R-:W-:Y:S01]  /*1120*/  FADD R10, R37, R10 ;  /* 0x0000000a250a7221 */ /* 0x000fe20000000000 */
[----:B------:R-:W-:Y:S01]  /*1130*/  HADD2.F32 R20, -RZ, R27.H0_H0 ;  /* 0x2000001bff147230 */ /* 0x000fe20000004100 */
[----:B------:R-:W-:Y:S01]  /*1140*/  FADD R11, R11, R32 ;  /* 0x000000200b0b7221 */ /* 0x000fe20000000000 */
[----:B------:R-:W-:Y:S01]  /*1150*/  HADD2.F32 R26, -RZ, R26.H0_H0 ;  /* 0x2000001aff1a7230 */ /* 0x000fe20000004100 */
[----:B------:R-:W-:Y:S01]  /*1160*/  FFMA R5, R30, 0.125, R5 ;  /* 0x3e0000001e057823 */ /* 0x000fe20000000005 */
[----:B------:R-:W-:Y:S01]  /*1170*/  FFMA R25, R25, 0.125, R10 ;  /* 0x3e00000019197823 */ /* 0x000fe2000000000a */
[----:B------:R-:W-:Y:S02]  /*1180*/  FFMA R9, R20, 0.125, R9 ;  /* 0x3e00000014097823 */ /* 0x000fe40000000009 */
[----:B------:R-:W-:Y:S01]  /*1190*/  FFMA R26, R26, 0.125, R11 ;  /* 0x3e0000001a1a7823 */ /* 0x000fe2000000000b */
[----:B------:R-:W-:Y:S01]  /*11a0*/  FADD R5, R5, -R28 ;  /* 0x8000001c05057221 */ /* 0x000fe20000000000 */
[----:B------:R-:W-:Y:S01]  /*11b0*/  FADD R25, R25, -R24 ;  /* 0x8000001819197221 */ /* 0x000fe20000000000 */
[----:B------:R-:W-:Y:S01]  /*11c0*/  FADD R22, R9, -R22 ;  /* 0x8000001609167221 */ /* 0x000fe20000000000 */
[----:B------:R-:W-:Y:S01]  /*11d0*/  FADD R23, R26, -R23 ;  /* 0x800000171a177221 */ /* 0x000fe20000000000 */
[----:B-----5:R-:W-:Y:S01]  /*11e0*/  FMUL R11, R36, R5 ;  /* 0x00000005240b7220 */ /* 0x020fe20000400000 */
[----:B0-----:R-:W-:Y:S01]  /*11f0*/  FMUL R9, R34, R25 ;  /* 0x0000001922097220 */ /* 0x001fe20000400000 */
[----:B------:R-:W-:Y:S01]  /*1200*/  FMUL R35, R35, R22 ;  /* 0x0000001623237220 */ /* 0x000fe20000400000 */
[----:B-1----:R-:W-:Y:S01]  /*1210*/  FMUL R5, R38, R23 ;  /* 0x0000001726057220 */ /* 0x002fe20000400000 */
[----:B------:R-:W-:Y:S04]  /*1220*/  STS [R8.X4+0x800], R29 ;  /* 0x0008001d08007388 */ /* 0x000fe80000004800 */
[----:B------:R-:W-:Y:S04]  /*1230*/  STS [R8.X4], R5 ;  /* 0x0000000508007388 */ /* 0x000fe80000004800 */
[----:B------:R-:W-:Y:S04]  /*1240*/  STS [R8.X4+0x200], R35 ;  /* 0x0002002308007388 */ /* 0x000fe80000004800 */
[----:B------:R-:W-:Y:S04]  /*1250*/  STS [R8.X4+0x400], R9 ;  /* 0x0004000908007388 */ /* 0x000fe80000004800 */
[----:B------:R-:W-:Y:S04]  /*1260*/  STS [R8.X4+0x600], R11 ;  /* 0x0006000b08007388 */ /* 0x000fe80000004800 */
[----:B------:R-:W-:Y:S04]  /*1270*/  STS [R8.X4+0xa00], R33 ;  /* 0x000a002108007388 */ /* 0x000fe80000004800 */
[----:B------:R-:W-:Y:S04]  /*1280*/  STS [R8.X4+0xc00], R43 ;  /* 0x000c002b08007388 */ /* 0x000fe80000004800 */
[----:B------:R-:W-:Y:S04]  /*1290*/  STS [R8.X4+0xe00], R41 ;  /* 0x000e002908007388 */ /* 0x000fe80000004800 */
[----:B------:R-:W-:Y:S06]  /*12a0*/  BAR.SYNC 0x0 ;  /* 0x0000000000007b1d */ /* 0x000fec0000000000 */
[----:B------:R-:W0:Y:S04]  /*12b0*/  LDS.128 R20, [R0] ;  /* 0x0000000000147984 */ /* 0x000e280000000c00 */
[----:B------:R1:W4:Y:S01]  /*12c0*/  LDS.128 R24, [R0+0x10] ;  /* 0x0000100000187984 */ /* 0x0003220000000c00 */
[----:B------:R-:W-:Y:S01]  /*12d0*/  ISETP.GE.AND P5, PT, R2, c[0x0][0x1ac], PT ;  /* 0x00006b0002007a0c */ /* 0x000fe20003fa6270 */
[----:B------:R-:W-:-:S03]  /*12e0*/  UIMAD UR4, UR5, UR4, URZ ;  /* 0x00000004050472a4 */ /* 0x000fc6000f8e023f */
[----:B------:R-:W-:-:S03]  /*12f0*/  ISETP.LT.AND P0, PT, R6, 0x3700, !P5 ;  /* 0x000037000600780c */ /* 0x000fc60006f01270 */
[----:B------:R-:W-:Y:S02]  /*1300*/  IMAD R2, R7, UR4, R2 ;  /* 0x0000000407027c24 */ /* 0x000fe4000f8e0202 */
[----:B--2---:R-:W-:Y:S02]  /*1310*/  HADD2.F32 R7, -RZ, R12.H1_H1 ;  /* 0x3000000cff077230 */ /* 0x004fe40000004100 */
[----:B------:R-:W-:Y:S02]  /*1320*/  HADD2.F32 R9, -RZ, R13.H1_H1 ;  /* 0x3000000dff097230 */ /* 0x000fe40000004100 */
[----:B------:R-:W-:Y:S02]  /*1330*/  HADD2.F32 R29, -RZ, R14.H1_H1 ;  /* 0x3000000eff1d7230 */ /* 0x000fe40000004100 */
[----:B------:R-:W-:Y:S02]  /*1340*/  HADD2.F32 R28, -RZ, R15.H1_H1 ;  /* 0x3000000fff1c7230 */ /* 0x000fe40000004100 */
[----:B---3--:R-:W-:-:S02]  /*1350*/  HADD2.F32 R6, -RZ, R17.H1_H1 ;  /* 0x30000011ff067230 */ /* 0x008fc40000004100 */
[----:B------:R-:W-:Y:S02]  /*1360*/  HADD2.F32 R10, -RZ, R19.H1_H1 ;  /* 0x30000013ff0a7230 */ /* 0x000fe40000004100 */
[----:B------:R-:W-:Y:S02]  /*1370*/  HADD2.F32 R12, -RZ, R12.H0_H0 ;  /* 0x2000000cff0c7230 */ /* 0x000fe40000004100 */
[----:B------:R-:W-:Y:S02]  /*1380*/  HADD2.F32 R13, -RZ, R13.H0_H0 ;  /* 0x2000000dff0d7230 */ /* 0x000fe40000004100 */
[----:B------:R-:W-:Y:S02]  /*1390*/  HADD2.F32 R14, -RZ, R14.H0_H0 ;  /* 0x2000000eff0e7230 */ /* 0x000fe40000004100 */
[----:B------:R-:W-:Y:S02]  /*13a0*/  HADD2.F32 R15, -RZ, R15.H0_H0 ;  /* 0x2000000fff0f7230 */ /* 0x000fe40000004100 */
[----:B-1----:R-:W-:-:S02]  /*13b0*/  HADD2.F32 R0, -RZ, R16.H1_H1 ;  /* 0x30000010ff007230 */ /* 0x002fc40000004100 */
[----:B------:R-:W-:Y:S02]  /*13c0*/  HADD2.F32 R5, -RZ, R16.H0_H0 ;  /* 0x20000010ff057230 */ /* 0x000fe40000004100 */
[----:B------:R-:W-:Y:S02]  /*13d0*/  HADD2.F32 R17, -RZ, R17.H0_H0 ;  /* 0x20000011ff117230 */ /* 0x000fe40000004100 */
[--C-:B------:R-:W-:Y:S02]  /*13e0*/  HADD2.F32 R8, -RZ, R18.reuse.H1_H1 ;  /* 0x30000012ff087230 */ /* 0x100fe40000004100 */
[----:B------:R-:W-:Y:S02]  /*13f0*/  HADD2.F32 R11, -RZ, R18.H0_H0 ;  /* 0x20000012ff0b7230 */ /* 0x000fe40000004100 */
[----:B------:R-:W-:Y:S01]  /*1400*/  HADD2.F32 R19, -RZ, R19.H0_H0 ;  /* 0x20000013ff137230 */ /* 0x000fe20000004100 */
[----:B0-----:R-:W-:Y:S01]  /*1410*/  FFMA R12, R12, R20, R5 ;  /* 0x000000140c0c7223 */ /* 0x001fe20000000005 */
[----:B------:R-:W-:Y:S01]  /*1420*/  FFMA R7, R7, R21, R0 ;  /* 0x0000001507077223 */ /* 0x000fe20000000000 */
[----:B------:R-:W-:Y:S01]  /*1430*/  FFMA R13, R22, R13, R17 ;  /* 0x0000000d160d7223 */ /* 0x000fe20000000011 */
[----:B------:R-:W-:Y:S01]  /*1440*/  FFMA R6, R23, R9, R6 ;  /* 0x0000000917067223 */ /* 0x000fe20000000006 */
[----:B----4-:R-:W-:Y:S01]  /*1450*/  FFMA R11, R14, R24, R11 ;  /* 0x000000180e0b7223 */ /* 0x010fe2000000000b */
[----:B------:R-:W-:Y:S01]  /*1460*/  FFMA R8, R29, R25, R8 ;  /* 0x000000191d087223 */ /* 0x000fe20000000008 */
[----:B------:R-:W-:Y:S01]  /*1470*/  FFMA R15, R26, R15, R19 ;  /* 0x0000000f1a0f7223 */ /* 0x000fe20000000013 */
[----:B------:R-:W-:Y:S01]  /*1480*/  FFMA R10, R27, R28, R10 ;  /* 0x0000001c1b0a7223 */ /* 0x000fe2000000000a */
[----:B------:R-:W-:Y:S01]  /*1490*/  IMAD R5, R2, 0x280, R3 ;  /* 0x0000028002057824 */ /* 0x000fe200078e0203 */
[----:B------:R-:W-:-:S02]  /*14a0*/  F2FP.F16.F32.PACK_AB R12, R7, R12 ;  /* 0x0000000c070c723e */ /* 0x000fc400000000ff */
[----:B------:R-:W-:Y:S01]  /*14b0*/  F2FP.F16.F32.PACK_AB R13, R6, R13 ;  /* 0x0000000d060d723e */ /* 0x000fe200000000ff */
[----:B------:R-:W-:Y:S01]  /*14c0*/  IMAD.WIDE R4, R5, R4, c[0x0][0x198] ;  /* 0x0000660005047625 */ /* 0x000fe200078e0204 */
[----:B------:R-:W-:Y:S02]  /*14d0*/  F2FP.F16.F32.PACK_AB R14, R8, R11 ;  /* 0x0000000b080e723e */ /* 0x000fe400000000ff */
[----:B------:R-:W-:Y:S01]  /*14e0*/  F2FP.F16.F32.PACK_AB R15, R10, R15 ;  /* 0x0000000f0a0f723e */ /* 0x000fe200000000ff */
[----:B------:R-:W-:Y:S06]  /*14f0*/  @!P0 EXIT ;  /* 0x000000000000894d */ /* 0x000fec0003800000 */
[----:B------:R-:W-:Y:S01]  /*1500*/  STG.E.128 [R4.64], R12 ;  /* 0x0000000c04007986 */ /* 0x000fe2000c101d08 */
[----:B------:R-:W-:Y:S05]  /*1510*/  EXIT ;  /* 0x000000000000794d */ /* 0x000fea0003800000 */
.L_x_0:
[----:B------:R-:W-:-:S00]  /*1520*/  BRA `(.L_x_0) ;  /* 0xfffffff000007947 */ /* 0x000fc0000383ffff */
[----:B------:R-:W-:-:S00]  /*1530*/  NOP ;  /* 0x0000000000007918 */ /* 0x000fc00000000000 */
        /* <DEDUP_REMOVED lines=12> */
.L_x_1:


//--------------------- .nv.global.init           --------------------------
	.section	.nv.global.init,"aw",@progbits
.nv.global.init:
	.type		_$_str,@object
	.size		_$_str,(.L_0 - _$_str)
_$_str:
        /*0000*/ 	.byte	0x5f, 0x5f, 0x43, 0x55, 0x44, 0x41, 0x5f, 0x46, 0x54, 0x5a, 0x00
.L_0:


//--------------------- .nv.shared.triton__0d1d2d3d4d5d6d7d8910de11 --------------------------
	.section	.nv.shared.triton__0d1d2d3d4d5d6d7d8910de11,"aw",@nobits
	.align	16
